//
// Generated by NVIDIA NVVM Compiler
//
// Compiler Build ID: CL-36424714
// Cuda compilation tools, release 13.0, V13.0.88
// Based on NVVM 20.0.0
//

.version 9.0
.target sm_100
.address_size 64

	// .globl	_Z6matmulPdS_S_
.extern .shared .align 16 .b8 s[];

.visible .entry _Z6matmulPdS_S_(
	.param .u64 .ptr .align 1 _Z6matmulPdS_S__param_0,
	.param .u64 .ptr .align 1 _Z6matmulPdS_S__param_1,
	.param .u64 .ptr .align 1 _Z6matmulPdS_S__param_2
)
{
	.reg .pred 	%p<23>;
	.reg .b32 	%r<236>;
	.reg .b64 	%rd<63>;
	.reg .b64 	%fd<27>;

	ld.param.u64 	%rd20, [_Z6matmulPdS_S__param_0];
	ld.param.u64 	%rd21, [_Z6matmulPdS_S__param_1];
	ld.param.u64 	%rd22, [_Z6matmulPdS_S__param_2];
	cvta.to.global.u64 	%rd1, %rd20;
	cvta.to.global.u64 	%rd2, %rd21;
	cvta.to.global.u64 	%rd3, %rd22;
	mov.u32 	%r235, %tid.x;
	setp.gt.u32 	%p1, %r235, 31;
	@%p1 bra 	$L__BB0_13;
	mov.u32 	%r2, %ntid.x;
	add.s32 	%r122, %r235, %r2;
	max.u32 	%r123, %r122, 32;
	setp.lt.u32 	%p2, %r122, 32;
	selp.u32 	%r124, 1, 0, %p2;
	add.s32 	%r125, %r122, %r124;
	sub.s32 	%r126, %r123, %r125;
	div.u32 	%r127, %r126, %r2;
	add.s32 	%r3, %r127, %r124;
	add.s32 	%r128, %r3, 1;
	and.b32  	%r4, %r128, 3;
	and.b32  	%r5, %r3, 3;
	setp.eq.s32 	%p3, %r5, 3;
	mov.u32 	%r214, %r235;
	@%p3 bra 	$L__BB0_4;
	shl.b32 	%r129, %r235, 3;
	mov.u32 	%r130, s;
	add.s32 	%r205, %r130, %r129;
	shl.b32 	%r7, %r2, 3;
	mul.wide.u32 	%rd23, %r235, 8;
	add.s64 	%rd59, %rd1, %rd23;
	mul.wide.u32 	%rd5, %r2, 8;
	neg.s32 	%r204, %r4;
	mad.lo.s32 	%r214, %r2, %r4, %r235;
$L__BB0_3:
	.pragma "nounroll";
	ld.global.f64 	%fd1, [%rd59];
	st.shared.f64 	[%r205], %fd1;
	add.s32 	%r205, %r205, %r7;
	add.s64 	%rd59, %rd59, %rd5;
	add.s32 	%r204, %r204, 1;
	setp.ne.s32 	%p4, %r204, 0;
	@%p4 bra 	$L__BB0_3;
$L__BB0_4:
	setp.lt.u32 	%p5, %r3, 3;
	@%p5 bra 	$L__BB0_7;
	shl.b32 	%r131, %r2, 1;
	add.s32 	%r213, %r214, %r131;
	shl.b32 	%r16, %r2, 2;
	mad.lo.s32 	%r212, %r2, 3, %r214;
	add.s32 	%r211, %r2, %r214;
	shl.b32 	%r19, %r2, 3;
	shl.b32 	%r132, %r214, 3;
	mov.u32 	%r133, s;
	add.s32 	%r210, %r133, %r132;
	shl.b32 	%r21, %r2, 5;
	shl.b32 	%r22, %r2, 4;
	mul.lo.s32 	%r23, %r2, 24;
$L__BB0_6:
	mul.wide.u32 	%rd24, %r214, 8;
	add.s64 	%rd25, %rd1, %rd24;
	ld.global.f64 	%fd2, [%rd25];
	st.shared.f64 	[%r210], %fd2;
	add.s32 	%r134, %r214, %r2;
	mul.wide.u32 	%rd26, %r211, 8;
	add.s64 	%rd27, %rd1, %rd26;
	ld.global.f64 	%fd3, [%rd27];
	add.s32 	%r135, %r210, %r19;
	st.shared.f64 	[%r135], %fd3;
	add.s32 	%r136, %r134, %r2;
	mul.wide.u32 	%rd28, %r213, 8;
	add.s64 	%rd29, %rd1, %rd28;
	ld.global.f64 	%fd4, [%rd29];
	add.s32 	%r137, %r210, %r22;
	st.shared.f64 	[%r137], %fd4;
	add.s32 	%r138, %r136, %r2;
	mul.wide.u32 	%rd30, %r212, 8;
	add.s64 	%rd31, %rd1, %rd30;
	ld.global.f64 	%fd5, [%rd31];
	add.s32 	%r139, %r210, %r23;
	st.shared.f64 	[%r139], %fd5;
	add.s32 	%r214, %r138, %r2;
	add.s32 	%r213, %r213, %r16;
	add.s32 	%r212, %r212, %r16;
	add.s32 	%r211, %r211, %r16;
	add.s32 	%r210, %r210, %r21;
	setp.lt.u32 	%p6, %r214, 32;
	@%p6 bra 	$L__BB0_6;
$L__BB0_7:
	setp.eq.s32 	%p7, %r5, 3;
	mov.u32 	%r222, %r235;
	@%p7 bra 	$L__BB0_10;
	shl.b32 	%r140, %r235, 3;
	mov.u32 	%r141, s;
	add.s32 	%r142, %r140, %r141;
	add.s32 	%r208, %r142, 256;
	shl.b32 	%r25, %r2, 3;
	mul.wide.u32 	%rd32, %r235, 8;
	add.s64 	%rd60, %rd2, %rd32;
	mul.wide.u32 	%rd9, %r2, 8;
	neg.s32 	%r207, %r4;
	mad.lo.s32 	%r222, %r2, %r4, %r235;
$L__BB0_9:
	.pragma "nounroll";
	ld.global.f64 	%fd6, [%rd60];
	st.shared.f64 	[%r208], %fd6;
	add.s32 	%r208, %r208, %r25;
	add.s64 	%rd60, %rd60, %rd9;
	add.s32 	%r207, %r207, 1;
	setp.ne.s32 	%p8, %r207, 0;
	@%p8 bra 	$L__BB0_9;
$L__BB0_10:
	setp.lt.u32 	%p9, %r3, 3;
	@%p9 bra 	$L__BB0_13;
	shl.b32 	%r143, %r2, 1;
	add.s32 	%r221, %r222, %r143;
	shl.b32 	%r34, %r2, 2;
	mad.lo.s32 	%r220, %r2, 3, %r222;
	add.s32 	%r219, %r2, %r222;
	shl.b32 	%r37, %r2, 3;
	shl.b32 	%r144, %r222, 3;
	mov.u32 	%r145, s;
	add.s32 	%r146, %r144, %r145;
	add.s32 	%r218, %r146, 256;
	shl.b32 	%r39, %r2, 5;
	shl.b32 	%r40, %r2, 4;
	mul.lo.s32 	%r41, %r2, 24;
$L__BB0_12:
	mul.wide.u32 	%rd33, %r222, 8;
	add.s64 	%rd34, %rd2, %rd33;
	ld.global.f64 	%fd7, [%rd34];
	st.shared.f64 	[%r218], %fd7;
	add.s32 	%r147, %r222, %r2;
	mul.wide.u32 	%rd35, %r219, 8;
	add.s64 	%rd36, %rd2, %rd35;
	ld.global.f64 	%fd8, [%rd36];
	add.s32 	%r148, %r218, %r37;
	st.shared.f64 	[%r148], %fd8;
	add.s32 	%r149, %r147, %r2;
	mul.wide.u32 	%rd37, %r221, 8;
	add.s64 	%rd38, %rd2, %rd37;
	ld.global.f64 	%fd9, [%rd38];
	add.s32 	%r150, %r218, %r40;
	st.shared.f64 	[%r150], %fd9;
	add.s32 	%r151, %r149, %r2;
	mul.wide.u32 	%rd39, %r220, 8;
	add.s64 	%rd40, %rd2, %rd39;
	ld.global.f64 	%fd10, [%rd40];
	add.s32 	%r152, %r218, %r41;
	st.shared.f64 	[%r152], %fd10;
	add.s32 	%r222, %r151, %r2;
	add.s32 	%r221, %r221, %r34;
	add.s32 	%r220, %r220, %r34;
	add.s32 	%r219, %r219, %r34;
	add.s32 	%r218, %r218, %r39;
	setp.lt.u32 	%p10, %r222, 32;
	@%p10 bra 	$L__BB0_12;
$L__BB0_13:
	setp.gt.u32 	%p11, %r235, 63;
	@%p11 bra 	$L__BB0_20;
	mov.u32 	%r52, %ntid.x;
	add.s32 	%r153, %r235, %r52;
	max.u32 	%r154, %r153, 64;
	setp.lt.u32 	%p12, %r153, 64;
	selp.u32 	%r155, 1, 0, %p12;
	add.s32 	%r156, %r153, %r155;
	sub.s32 	%r157, %r154, %r156;
	div.u32 	%r158, %r157, %r52;
	add.s32 	%r53, %r158, %r155;
	and.b32  	%r159, %r53, 3;
	setp.eq.s32 	%p13, %r159, 3;
	mov.u32 	%r227, %r235;
	@%p13 bra 	$L__BB0_17;
	add.s32 	%r160, %r53, 1;
	and.b32  	%r161, %r160, 3;
	shl.b32 	%r162, %r235, 3;
	mov.u32 	%r163, s;
	add.s32 	%r164, %r162, %r163;
	add.s32 	%r216, %r164, 512;
	shl.b32 	%r55, %r52, 3;
	mul.wide.u32 	%rd41, %r235, 8;
	add.s64 	%rd61, %rd3, %rd41;
	mul.wide.u32 	%rd13, %r52, 8;
	neg.s32 	%r215, %r161;
	mad.lo.s32 	%r227, %r52, %r161, %r235;
$L__BB0_16:
	.pragma "nounroll";
	ld.global.f64 	%fd11, [%rd61];
	st.shared.f64 	[%r216], %fd11;
	add.s32 	%r216, %r216, %r55;
	add.s64 	%rd61, %rd61, %rd13;
	add.s32 	%r215, %r215, 1;
	setp.ne.s32 	%p14, %r215, 0;
	@%p14 bra 	$L__BB0_16;
$L__BB0_17:
	setp.lt.u32 	%p15, %r53, 3;
	@%p15 bra 	$L__BB0_20;
	shl.b32 	%r165, %r52, 1;
	add.s32 	%r226, %r227, %r165;
	shl.b32 	%r64, %r52, 2;
	mad.lo.s32 	%r225, %r52, 3, %r227;
	add.s32 	%r224, %r52, %r227;
	shl.b32 	%r67, %r52, 3;
	shl.b32 	%r166, %r227, 3;
	mov.u32 	%r167, s;
	add.s32 	%r168, %r166, %r167;
	add.s32 	%r223, %r168, 512;
	shl.b32 	%r69, %r52, 5;
	shl.b32 	%r70, %r52, 4;
	mul.lo.s32 	%r71, %r52, 24;
$L__BB0_19:
	mul.wide.u32 	%rd42, %r227, 8;
	add.s64 	%rd43, %rd3, %rd42;
	ld.global.f64 	%fd12, [%rd43];
	st.shared.f64 	[%r223], %fd12;
	add.s32 	%r169, %r227, %r52;
	mul.wide.u32 	%rd44, %r224, 8;
	add.s64 	%rd45, %rd3, %rd44;
	ld.global.f64 	%fd13, [%rd45];
	add.s32 	%r170, %r223, %r67;
	st.shared.f64 	[%r170], %fd13;
	add.s32 	%r171, %r169, %r52;
	mul.wide.u32 	%rd46, %r226, 8;
	add.s64 	%rd47, %rd3, %rd46;
	ld.global.f64 	%fd14, [%rd47];
	add.s32 	%r172, %r223, %r70;
	st.shared.f64 	[%r172], %fd14;
	add.s32 	%r173, %r171, %r52;
	mul.wide.u32 	%rd48, %r225, 8;
	add.s64 	%rd49, %rd3, %rd48;
	ld.global.f64 	%fd15, [%rd49];
	add.s32 	%r174, %r223, %r71;
	st.shared.f64 	[%r174], %fd15;
	add.s32 	%r227, %r173, %r52;
	add.s32 	%r226, %r226, %r64;
	add.s32 	%r225, %r225, %r64;
	add.s32 	%r224, %r224, %r64;
	add.s32 	%r223, %r223, %r69;
	setp.lt.u32 	%p16, %r227, 64;
	@%p16 bra 	$L__BB0_19;
$L__BB0_20:
	setp.gt.u32 	%p17, %r235, 63;
	bar.sync 	0;
	shl.b32 	%r175, %r235, 3;
	and.b32  	%r176, %r175, 248;
	mov.u32 	%r177, s;
	add.s32 	%r178, %r177, %r176;
	ld.shared.f64 	%fd18, [%r178];
	ld.shared.f64 	%fd19, [%r178+256];
	mov.f64 	%fd21, 0d0000000000000000;
	// begin inline asm
	mma.sync.aligned.m8n8k4.row.col.f64.f64.f64.f64 {%fd16, %fd17}, {%fd18}, {%fd19}, {%fd21, %fd21}; 

	// end inline asm
	shl.b32 	%r179, %r235, 4;
	and.b32  	%r180, %r179, 496;
	add.s32 	%r181, %r177, %r180;
	st.shared.v2.f64 	[%r181+512], {%fd16, %fd17};
	bar.sync 	0;
	@%p17 bra 	$L__BB0_27;
	mov.u32 	%r92, %ntid.x;
	add.s32 	%r182, %r235, %r92;
	max.u32 	%r183, %r182, 64;
	setp.lt.u32 	%p18, %r182, 64;
	selp.u32 	%r184, 1, 0, %p18;
	add.s32 	%r185, %r182, %r184;
	sub.s32 	%r186, %r183, %r185;
	div.u32 	%r187, %r186, %r92;
	add.s32 	%r93, %r187, %r184;
	and.b32  	%r188, %r93, 3;
	setp.eq.s32 	%p19, %r188, 3;
	@%p19 bra 	$L__BB0_24;
	add.s32 	%r189, %r93, 1;
	and.b32  	%r190, %r189, 3;
	mul.wide.u32 	%rd50, %r235, 8;
	add.s64 	%rd62, %rd3, %rd50;
	mul.wide.u32 	%rd17, %r92, 8;
	add.s32 	%r193, %r175, %r177;
	add.s32 	%r229, %r193, 512;
	shl.b32 	%r95, %r92, 3;
	neg.s32 	%r228, %r190;
	mad.lo.s32 	%r235, %r92, %r190, %r235;
$L__BB0_23:
	.pragma "nounroll";
	ld.shared.f64 	%fd22, [%r229];
	st.global.f64 	[%rd62], %fd22;
	add.s64 	%rd62, %rd62, %rd17;
	add.s32 	%r229, %r229, %r95;
	add.s32 	%r228, %r228, 1;
	setp.ne.s32 	%p20, %r228, 0;
	@%p20 bra 	$L__BB0_23;
$L__BB0_24:
	setp.lt.u32 	%p21, %r93, 3;
	@%p21 bra 	$L__BB0_27;
	shl.b32 	%r194, %r92, 1;
	add.s32 	%r234, %r235, %r194;
	shl.b32 	%r104, %r92, 2;
	mad.lo.s32 	%r233, %r92, 3, %r235;
	add.s32 	%r232, %r92, %r235;
	shl.b32 	%r107, %r92, 3;
	shl.b32 	%r195, %r235, 3;
	add.s32 	%r197, %r195, %r177;
	add.s32 	%r231, %r197, 512;
	shl.b32 	%r109, %r92, 5;
	shl.b32 	%r110, %r92, 4;
	mul.lo.s32 	%r111, %r92, 24;
$L__BB0_26:
	ld.shared.f64 	%fd23, [%r231];
	mul.wide.u32 	%rd51, %r235, 8;
	add.s64 	%rd52, %rd3, %rd51;
	st.global.f64 	[%rd52], %fd23;
	add.s32 	%r198, %r235, %r92;
	add.s32 	%r199, %r231, %r107;
	ld.shared.f64 	%fd24, [%r199];
	mul.wide.u32 	%rd53, %r232, 8;
	add.s64 	%rd54, %rd3, %rd53;
	st.global.f64 	[%rd54], %fd24;
	add.s32 	%r200, %r198, %r92;
	add.s32 	%r201, %r231, %r110;
	ld.shared.f64 	%fd25, [%r201];
	mul.wide.u32 	%rd55, %r234, 8;
	add.s64 	%rd56, %rd3, %rd55;
	st.global.f64 	[%rd56], %fd25;
	add.s32 	%r202, %r200, %r92;
	add.s32 	%r203, %r231, %r111;
	ld.shared.f64 	%fd26, [%r203];
	mul.wide.u32 	%rd57, %r233, 8;
	add.s64 	%rd58, %rd3, %rd57;
	st.global.f64 	[%rd58], %fd26;
	add.s32 	%r235, %r202, %r92;
	add.s32 	%r234, %r234, %r104;
	add.s32 	%r233, %r233, %r104;
	add.s32 	%r232, %r232, %r104;
	add.s32 	%r231, %r231, %r109;
	setp.lt.u32 	%p22, %r235, 64;
	@%p22 bra 	$L__BB0_26;
$L__BB0_27:
	ret;

}


// ===== COMPILED SASS (sm_100) =====

	.target	sm_100

	.elftype	@"ET_EXEC"


//--------------------- .note.nv.tkinfo           --------------------------
	.section	.note.nv.tkinfo,"",@"SHT_NOTE"
	.sectionflags	@"SHF_NOTE_NV_TKINFO"
	.tkinfo
        /*0018*/ 	.word	0x00000002
        /*0030*/ 	.string	""
        /*0030*/ 	.string	"ptxas"
        /*0030*/ 	.string	"Cuda compilation tools, release 13.0, V13.0.88"
        /*0030*/ 	.string	"Build cuda_13.0.r13.0/compiler.36424714_0"
        /*0030*/ 	.string	"-arch sm_100 -m 64 "



//--------------------- .note.nv.cuinfo           --------------------------
	.section	.note.nv.cuinfo,"",@"SHT_NOTE"
	.sectionflags	@"SHF_NOTE_NV_CUINFO"
        /*0018*/ 	.short	0x0002
        /*001a*/ 	.short	0x0064
        /*001c*/ 	.short	0x0082
	.zero		2


//--------------------- .nv.info                  --------------------------
	.section	.nv.info,"",@"SHT_CUDA_INFO"
	.align	4


	//----- nvinfo : EIATTR_REGCOUNT
	.align		4
        /*0000*/ 	.byte	0x04, 0x2f
        /*0002*/ 	.short	(.L_1 - .L_0)
	.align		4
.L_0:
        /*0004*/ 	.word	index@(_Z6matmulPdS_S_)
        /*0008*/ 	.word	0x0000001b


	//----- nvinfo : EIATTR_FRAME_SIZE
	.align		4
.L_1:
        /*000c*/ 	.byte	0x04, 0x11
        /*000e*/ 	.short	(.L_3 - .L_2)
	.align		4
.L_2:
        /*0010*/ 	.word	index@(_Z6matmulPdS_S_)
        /*0014*/ 	.word	0x00000000


	//----- nvinfo : EIATTR_MIN_STACK_SIZE
	.align		4
.L_3:
        /*0018*/ 	.byte	0x04, 0x12
        /*001a*/ 	.short	(.L_5 - .L_4)
	.align		4
.L_4:
        /*001c*/ 	.word	index@(_Z6matmulPdS_S_)
        /*0020*/ 	.word	0x00000000
.L_5:


//--------------------- .nv.compat                --------------------------
	.section	.nv.compat,"",@"SHT_CUDA_COMPAT_INFO"
	.align	4
        /*0000*/ 	.byte	0x02, 0x09, 0x00, 0x00, 0x02, 0x02, 0x01, 0x00, 0x02, 0x05, 0x05, 0x00, 0x03, 0x07, 0x01, 0x01
        /*0010*/ 	.byte	0x02, 0x03, 0x00, 0x00, 0x02, 0x06, 0x01, 0x00, 0x04, 0x0b, 0x08, 0x00, 0x01, 0x00, 0x00, 0x00
        /*0020*/ 	.byte	0x00, 0x00, 0x00, 0x00


//--------------------- .nv.info._Z6matmulPdS_S_  --------------------------
	.section	.nv.info._Z6matmulPdS_S_,"",@"SHT_CUDA_INFO"
	.sectionflags	@""
	.align	4


	//----- nvinfo : EIATTR_CUDA_API_VERSION
	.align		4
        /*0000*/ 	.byte	0x04, 0x37
        /*0002*/ 	.short	(.L_7 - .L_6)
.L_6:
        /*0004*/ 	.word	0x00000082


	//----- nvinfo : EIATTR_KPARAM_INFO
	.align		4
.L_7:
        /*0008*/ 	.byte	0x04, 0x17
        /*000a*/ 	.short	(.L_9 - .L_8)
.L_8:
        /*000c*/ 	.word	0x00000000
        /*0010*/ 	.short	0x0002
        /*0012*/ 	.short	0x0010
        /*0014*/ 	.byte	0x00, 0xf5, 0x21, 0x00


	//----- nvinfo : EIATTR_KPARAM_INFO
	.align		4
.L_9:
        /*0018*/ 	.byte	0x04, 0x17
        /*001a*/ 	.short	(.L_11 - .L_10)
.L_10:
        /*001c*/ 	.word	0x00000000
        /*0020*/ 	.short	0x0001
        /*0022*/ 	.short	0x0008
        /*0024*/ 	.byte	0x00, 0xf5, 0x21, 0x00


	//----- nvinfo : EIATTR_KPARAM_INFO
	.align		4
.L_11:
        /*0028*/ 	.byte	0x04, 0x17
        /*002a*/ 	.short	(.L_13 - .L_12)
.L_12:
        /*002c*/ 	.word	0x00000000
        /*0030*/ 	.short	0x0000
        /*0032*/ 	.short	0x0000
        /*0034*/ 	.byte	0x00, 0xf5, 0x21, 0x00


	//----- nvinfo : EIATTR_SPARSE_MMA_MASK
	.align		4
.L_13:
        /*0038*/ 	.byte	0x03, 0x50
        /*003a*/ 	.short	0x0000


	//----- nvinfo : EIATTR_MAXREG_COUNT
	.align		4
        /*003c*/ 	.byte	0x03, 0x1b
        /*003e*/ 	.short	0x00ff


	//----- nvinfo : EIATTR_NUM_BARRIERS
	.align		4
        /*0040*/ 	.byte	0x02, 0x4c
        /*0042*/ 	.byte	0x01
	.zero		1


	//----- nvinfo : EIATTR_MERCURY_ISA_VERSION
	.align		4
        /*0044*/ 	.byte	0x03, 0x5f
        /*0046*/ 	.short	0x0101


	//----- nvinfo : EIATTR_VRC_CTA_INIT_COUNT
	.align		4
        /*0048*/ 	.byte	0x02, 0x4a
	.zero		1
	.zero		1


	//----- nvinfo : EIATTR_EXIT_INSTR_OFFSETS
	.align		4
        /*004c*/ 	.byte	0x04, 0x1c
        /*004e*/ 	.short	(.L_15 - .L_14)


	//   ....[0]....
.L_14:
        /*0050*/ 	.word	0x00000f60


	//   ....[1]....
        /*0054*/ 	.word	0x00001250


	//   ....[2]....
        /*0058*/ 	.word	0x00001430


	//----- nvinfo : EIATTR_CRS_STACK_SIZE
	.align		4
.L_15:
        /*005c*/ 	.byte	0x04, 0x1e
        /*005e*/ 	.short	(.L_17 - .L_16)
.L_16:
        /*0060*/ 	.word	0x00000000


	//----- nvinfo : EIATTR_CBANK_PARAM_SIZE
	.align		4
.L_17:
        /*0064*/ 	.byte	0x03, 0x19
        /*0066*/ 	.short	0x0018


	//----- nvinfo : EIATTR_PARAM_CBANK
	.align		4
        /*0068*/ 	.byte	0x04, 0x0a
        /*006a*/ 	.short	(.L_19 - .L_18)
	.align		4
.L_18:
        /*006c*/ 	.word	index@(.nv.constant0._Z6matmulPdS_S_)
        /*0070*/ 	.short	0x0380
        /*0072*/ 	.short	0x0018


	//----- nvinfo : EIATTR_SW_WAR
	.align		4
.L_19:
        /*0074*/ 	.byte	0x04, 0x36
        /*0076*/ 	.short	(.L_21 - .L_20)
.L_20:
        /*0078*/ 	.word	0x00000008
.L_21:


//--------------------- .nv.callgraph             --------------------------
	.section	.nv.callgraph,"",@"SHT_CUDA_CALLGRAPH"
	.align	4
	.sectionentsize	8
	.align		4
        /*0000*/ 	.word	0x00000000
	.align		4
        /*0004*/ 	.word	0xffffffff
	.align		4
        /*0008*/ 	.word	0x00000000
	.align		4
        /*000c*/ 	.word	0xfffffffe
	.align		4
        /*0010*/ 	.word	0x00000000
	.align		4
        /*0014*/ 	.word	0xfffffffd
	.align		4
        /*0018*/ 	.word	0x00000000
	.align		4
        /*001c*/ 	.word	0xfffffffc


//--------------------- .text._Z6matmulPdS_S_     --------------------------
	.section	.text._Z6matmulPdS_S_,"ax",@progbits
	.align	128
        .global         _Z6matmulPdS_S_
        .type           _Z6matmulPdS_S_,@function
        .size           _Z6matmulPdS_S_,(.L_x_23 - _Z6matmulPdS_S_)
        .other          _Z6matmulPdS_S_,@"STO_CUDA_ENTRY STV_DEFAULT"
_Z6matmulPdS_S_:
.text._Z6matmulPdS_S_:
[----:B------:R-:W-:Y:S01]  /*0000*/  LDC R1, c[0x0][0x37c] ;  /* 0x0000df00ff017b82 */ /* 0x000fe20000000800 */
[----:B------:R-:W0:Y:S01]  /*0010*/  S2R R0, SR_TID.X ;  /* 0x0000000000007919 */ /* 0x000e220000002100 */
[----:B------:R-:W1:Y:S01]  /*0020*/  LDCU.64 UR6, c[0x0][0x358] ;  /* 0x00006b00ff0677ac */ /* 0x000e620008000a00 */
[----:B------:R-:W-:Y:S01]  /*0030*/  BSSY.RECONVERGENT B0, `(.L_x_0) ;  /* 0x000008d000007945 */ /* 0x000fe20003800200 */
[----:B0-----:R-:W-:-:S13]  /*0040*/  ISETP.GT.U32.AND P0, PT, R0, 0x1f, PT ;  /* 0x0000001f0000780c */ /* 0x001fda0003f04070 */
[----:B-1----:R-:W-:Y:S05]  /*0050*/  @P0 BRA `(.L_x_1) ;  /* 0x0000000800280947 */ /* 0x002fea0003800000 */
[----:B------:R-:W0:Y:S01]  /*0060*/  LDC R9, c[0x0][0x360] ;  /* 0x0000d800ff097b82 */ /* 0x000e220000000800 */
[----:B------:R-:W-:Y:S01]  /*0070*/  BSSY.RECONVERGENT B1, `(.L_x_2) ;  /* 0x0000031000017945 */ /* 0x000fe20003800200 */
[----:B------:R-:W-:Y:S01]  /*0080*/  IMAD.MOV.U32 R12, RZ, RZ, R0 ;  /* 0x000000ffff0c7224 */ /* 0x000fe200078e0000 */
[----:B0-----:R-:W0:Y:S01]  /*0090*/  I2F.U32.RP R7, R9 ;  /* 0x0000000900077306 */ /* 0x001e220000209000 */
[----:B------:R-:W-:Y:S02]  /*00a0*/  IADD3 R4, PT, PT, R0, R9, RZ ;  /* 0x0000000900047210 */ /* 0x000fe40007ffe0ff */
[----:B------:R-:W-:Y:S02]  /*00b0*/  ISETP.NE.U32.AND P2, PT, R9, RZ, PT ;  /* 0x000000ff0900720c */ /* 0x000fe40003f45070 */
[C---:B------:R-:W-:Y:S02]  /*00c0*/  ISETP.GE.U32.AND P0, PT, R4.reuse, 0x20, PT ;  /* 0x000000200400780c */ /* 0x040fe40003f06070 */
[----:B------:R-:W-:Y:S01]  /*00d0*/  VIMNMX.U32 R5, PT, PT, R4, 0x20, !PT ;  /* 0x0000002004057848 */ /* 0x000fe20007fe0000 */
[----:B0-----:R-:W0:Y:S02]  /*00e0*/  MUFU.RCP R7, R7 ;  /* 0x0000000700077308 */ /* 0x001e240000001000 */
[----:B0-----:R-:W-:-:S06]  /*00f0*/  VIADD R2, R7, 0xffffffe ;  /* 0x0ffffffe07027836 */ /* 0x001fcc0000000000 */
[----:B------:R0:W1:Y:S02]  /*0100*/  F2I.FTZ.U32.TRUNC.NTZ R3, R2 ;  /* 0x0000000200037305 */ /* 0x000064000021f000 */
[----:B0-----:R-:W-:Y:S02]  /*0110*/  IMAD.MOV.U32 R2, RZ, RZ, RZ ;  /* 0x000000ffff027224 */ /* 0x001fe400078e00ff */
[----:B-1----:R-:W-:-:S04]  /*0120*/  IMAD.MOV R6, RZ, RZ, -R3 ;  /* 0x000000ffff067224 */ /* 0x002fc800078e0a03 */
[----:B------:R-:W-:Y:S01]  /*0130*/  IMAD R11, R6, R9, RZ ;  /* 0x00000009060b7224 */ /* 0x000fe200078e02ff */
[----:B------:R-:W-:-:S03]  /*0140*/  SEL R6, RZ, 0x1, P0 ;  /* 0x00000001ff067807 */ /* 0x000fc60000000000 */
[----:B------:R-:W-:Y:S01]  /*0150*/  IMAD.HI.U32 R3, R3, R11, R2 ;  /* 0x0000000b03037227 */ /* 0x000fe200078e0002 */
[----:B------:R-:W-:-:S05]  /*0160*/  IADD3 R4, PT, PT, R5, -R4, -R6 ;  /* 0x8000000405047210 */ /* 0x000fca0007ffe806 */
[----:B------:R-:W-:-:S04]  /*0170*/  IMAD.HI.U32 R3, R3, R4, RZ ;  /* 0x0000000403037227 */ /* 0x000fc800078e00ff */
[----:B------:R-:W-:-:S04]  /*0180*/  IMAD.MOV R2, RZ, RZ, -R3 ;  /* 0x000000ffff027224 */ /* 0x000fc800078e0a03 */
[----:B------:R-:W-:-:S05]  /*0190*/  IMAD R4, R9, R2, R4 ;  /* 0x0000000209047224 */ /* 0x000fca00078e0204 */
[----:B------:R-:W-:-:S13]  /*01a0*/  ISETP.GE.U32.AND P0, PT, R4, R9, PT ;  /* 0x000000090400720c */ /* 0x000fda0003f06070 */
[----:B------:R-:W-:Y:S01]  /*01b0*/  @P0 IADD3 R4, PT, PT, R4, -R9, RZ ;  /* 0x8000000904040210 */ /* 0x000fe20007ffe0ff */
[----:B------:R-:W-:-:S03]  /*01c0*/  @P0 VIADD R3, R3, 0x1 ;  /* 0x0000000103030836 */ /* 0x000fc60000000000 */
[----:B------:R-:W-:-:S13]  /*01d0*/  ISETP.GE.U32.AND P1, PT, R4, R9, PT ;  /* 0x000000090400720c */ /* 0x000fda0003f26070 */
[----:B------:R-:W-:Y:S01]  /*01e0*/  @P1 VIADD R3, R3, 0x1 ;  /* 0x0000000103031836 */ /* 0x000fe20000000000 */
[----:B------:R-:W-:-:S04]  /*01f0*/  @!P2 LOP3.LUT R3, RZ, R9, RZ, 0x33, !PT ;  /* 0x00000009ff03a212 */ /* 0x000fc800078e33ff */
[----:B------:R-:W-:-:S04]  /*0200*/  IADD3 R3, PT, PT, R6, R3, RZ ;  /* 0x0000000306037210 */ /* 0x000fc80007ffe0ff */
[C---:B------:R-:W-:Y:S01]  /*0210*/  LOP3.LUT R2, R3.reuse, 0x3, RZ, 0xc0, !PT ;  /* 0x0000000303027812 */ /* 0x040fe200078ec0ff */
[C---:B------:R-:W-:Y:S01]  /*0220*/  VIADD R8, R3.reuse, 0x1 ;  /* 0x0000000103087836 */ /* 0x040fe20000000000 */
[C---:B------:R-:W-:Y:S02]  /*0230*/  ISETP.GE.U32.AND P0, PT, R3.reuse, 0x3, PT ;  /* 0x000000030300780c */ /* 0x040fe40003f06070 */
[C---:B------:R-:W-:Y:S02]  /*0240*/  ISETP.NE.AND P3, PT, R2.reuse, 0x3, PT ;  /* 0x000000030200780c */ /* 0x040fe40003f65270 */
[----:B------:R-:W-:Y:S02]  /*0250*/  ISETP.NE.AND P1, PT, R2, 0x3, PT ;  /* 0x000000030200780c */ /* 0x000fe40003f25270 */
[----:B------:R-:W-:Y:S02]  /*0260*/  ISETP.GE.U32.AND P2, PT, R3, 0x3, PT ;  /* 0x000000030300780c */ /* 0x000fe40003f46070 */
[----:B------:R-:W-:-:S07]  /*0270*/  LOP3.LUT R8, R8, 0x3, RZ, 0xc0, !PT ;  /* 0x0000000308087812 */ /* 0x000fce00078ec0ff */
[----:B------:R-:W-:Y:S05]  /*0280*/  @!P3 BRA `(.L_x_3) ;  /* 0x00000000003cb947 */ /* 0x000fea0003800000 */
[----:B------:R-:W0:Y:S01]  /*0290*/  S2UR UR5, SR_CgaCtaId ;  /* 0x00000000000579c3 */ /* 0x000e220000008800 */
[----:B------:R-:W-:Y:S01]  /*02a0*/  UMOV UR4, 0x400 ;  /* 0x0000040000047882 */ /* 0x000fe20000000000 */
[C---:B------:R-:W-:Y:S01]  /*02b0*/  IMAD R12, R8.reuse, R9, R0 ;  /* 0x00000009080c7224 */ /* 0x040fe200078e0200 */
[----:B------:R-:W-:-:S05]  /*02c0*/  IADD3 R7, PT, PT, -R8, RZ, RZ ;  /* 0x000000ff08077210 */ /* 0x000fca0007ffe1ff */
[----:B------:R-:W1:Y:S01]  /*02d0*/  LDC.64 R2, c[0x0][0x380] ;  /* 0x0000e000ff027b82 */ /* 0x000e620000000a00 */
[----:B0-----:R-:W-:-:S06]  /*02e0*/  ULEA UR4, UR5, UR4, 0x18 ;  /* 0x0000000405047291 */ /* 0x001fcc000f8ec0ff */
[C---:B------:R-:W-:Y:S01]  /*02f0*/  LEA R6, R0.reuse, UR4, 0x3 ;  /* 0x0000000400067c11 */ /* 0x040fe2000f8e18ff */
[----:B-1----:R-:W-:-:S07]  /*0300*/  IMAD.WIDE.U32 R2, R0, 0x8, R2 ;  /* 0x0000000800027825 */ /* 0x002fce00078e0002 */
.L_x_4:
[----:B------:R0:W2:Y:S01]  /*0310*/  LDG.E.64 R4, desc[UR6][R2.64] ;  /* 0x0000000602047981 */ /* 0x0000a2000c1e1b00 */
[----:B------:R-:W-:-:S05]  /*0320*/  VIADD R7, R7, 0x1 ;  /* 0x0000000107077836 */ /* 0x000fca0000000000 */
[----:B------:R-:W-:Y:S01]  /*0330*/  ISETP.NE.AND P3, PT, R7, RZ, PT ;  /* 0x000000ff0700720c */ /* 0x000fe20003f65270 */
[C---:B0-----:R-:W-:Y:S01]  /*0340*/  IMAD.WIDE.U32 R2, R9.reuse, 0x8, R2 ;  /* 0x0000000809027825 */ /* 0x041fe200078e0002 */
[----:B--2---:R0:W-:Y:S03]  /*0350*/  STS.64 [R6], R4 ;  /* 0x0000000406007388 */ /* 0x0041e60000000a00 */
[----:B0-----:R-:W-:-:S08]  /*0360*/  IMAD R6, R9, 0x8, R6 ;  /* 0x0000000809067824 */ /* 0x001fd000078e0206 */
[----:B------:R-:W-:Y:S05]  /*0370*/  @P3 BRA `(.L_x_4) ;  /* 0xfffffffc00e43947 */ /* 0x000fea000383ffff */
.L_x_3:
[----:B------:R-:W-:Y:S05]  /*0380*/  BSYNC.RECONVERGENT B1 ;  /* 0x0000000000017941 */ /* 0x000fea0003800200 */
.L_x_2:
[----:B------:R-:W-:Y:S04]  /*0390*/  BSSY.RECONVERGENT B1, `(.L_x_5) ;  /* 0x0000021000017945 */ /* 0x000fe80003800200 */
[----:B------:R-:W-:Y:S05]  /*03a0*/  @!P0 BRA `(.L_x_6) ;  /* 0x00000000007c8947 */ /* 0x000fea0003800000 */
[----:B------:R-:W0:Y:S01]  /*03b0*/  S2UR UR5, SR_CgaCtaId ;  /* 0x00000000000579c3 */ /* 0x000e220000008800 */
[----:B------:R-:W-:Y:S01]  /*03c0*/  UMOV UR4, 0x400 ;  /* 0x0000040000047882 */ /* 0x000fe20000000000 */
[C---:B------:R-:W-:Y:S01]  /*03d0*/  LEA R13, R9.reuse, R12, 0x1 ;  /* 0x0000000c090d7211 */ /* 0x040fe200078e08ff */
[----:B------:R-:W-:Y:S02]  /*03e0*/  IMAD R16, R9, 0x3, R12 ;  /* 0x0000000309107824 */ /* 0x000fe400078e020c */
[----:B------:R-:W-:-:S03]  /*03f0*/  IMAD.IADD R17, R12, 0x1, R9 ;  /* 0x000000010c117824 */ /* 0x000fc600078e0209 */
[----:B------:R-:W1:Y:S01]  /*0400*/  LDC.64 R2, c[0x0][0x380] ;  /* 0x0000e000ff027b82 */ /* 0x000e620000000a00 */
[----:B0-----:R-:W-:-:S06]  /*0410*/  ULEA UR4, UR5, UR4, 0x18 ;  /* 0x0000000405047291 */ /* 0x001fcc000f8ec0ff */
[----:B------:R-:W-:-:S07]  /*0420*/  LEA R18, R12, UR4, 0x3 ;  /* 0x000000040c127c11 */ /* 0x000fce000f8e18ff */
.L_x_7:
[----:B-1----:R-:W-:-:S04]  /*0430*/  IMAD.WIDE.U32 R4, R12, 0x8, R2 ;  /* 0x000000080c047825 */ /* 0x002fc800078e0002 */
[--C-:B--2---:R-:W-:Y:S02]  /*0440*/  IMAD.WIDE.U32 R6, R17, 0x8, R2.reuse ;  /* 0x0000000811067825 */ /* 0x104fe400078e0002 */
[----:B------:R-:W2:Y:S02]  /*0450*/  LDG.E.64 R4, desc[UR6][R4.64] ;  /* 0x0000000604047981 */ /* 0x000ea4000c1e1b00 */
[--C-:B------:R-:W-:Y:S02]  /*0460*/  IMAD.WIDE.U32 R14, R13, 0x8, R2.reuse ;  /* 0x000000080d0e7825 */ /* 0x100fe400078e0002 */
[----:B------:R-:W3:Y:S02]  /*0470*/  LDG.E.64 R6, desc[UR6][R6.64] ;  /* 0x0000000606067981 */ /* 0x000ee4000c1e1b00 */
[----:B------:R-:W-:Y:S02]  /*0480*/  IMAD.WIDE.U32 R10, R16, 0x8, R2 ;  /* 0x00000008100a7825 */ /* 0x000fe400078e0002 */
[----:B------:R-:W4:Y:S04]  /*0490*/  LDG.E.64 R14, desc[UR6][R14.64] ;  /* 0x000000060e0e7981 */ /* 0x000f28000c1e1b00 */
[----:B------:R-:W5:Y:S01]  /*04a0*/  LDG.E.64 R10, desc[UR6][R10.64] ;  /* 0x000000060a0a7981 */ /* 0x000f62000c1e1b00 */
[C-C-:B------:R-:W-:Y:S01]  /*04b0*/  IMAD R19, R9.reuse, 0x8, R18.reuse ;  /* 0x0000000809137824 */ /* 0x140fe200078e0212 */
[C---:B------:R-:W-:Y:S01]  /*04c0*/  LEA R21, R9.reuse, R18, 0x4 ;  /* 0x0000001209157211 */ /* 0x040fe200078e20ff */
[C---:B------:R-:W-:Y:S01]  /*04d0*/  IMAD R23, R9.reuse, 0x18, R18 ;  /* 0x0000001809177824 */ /* 0x040fe200078e0212 */
[----:B------:R-:W-:-:S04]  /*04e0*/  IADD3 R12, PT, PT, R9, R12, R9 ;  /* 0x0000000c090c7210 */ /* 0x000fc80007ffe009 */
[----:B------:R-:W-:-:S04]  /*04f0*/  IADD3 R12, PT, PT, R9, R12, R9 ;  /* 0x0000000c090c7210 */ /* 0x000fc80007ffe009 */
[----:B------:R-:W-:Y:S01]  /*0500*/  ISETP.GE.U32.AND P0, PT, R12, 0x20, PT ;  /* 0x000000200c00780c */ /* 0x000fe20003f06070 */
[C---:B------:R-:W-:Y:S01]  /*0510*/  IMAD R13, R9.reuse, 0x4, R13 ;  /* 0x00000004090d7824 */ /* 0x040fe200078e020d */
[C---:B------:R-:W-:Y:S01]  /*0520*/  LEA R17, R9.reuse, R17, 0x2 ;  /* 0x0000001109117211 */ /* 0x040fe200078e10ff */
[C---:B------:R-:W-:Y:S01]  /*0530*/  IMAD R16, R9.reuse, 0x4, R16 ;  /* 0x0000000409107824 */ /* 0x040fe200078e0210 */
[----:B--2---:R0:W-:Y:S04]  /*0540*/  STS.64 [R18], R4 ;  /* 0x0000000412007388 */ /* 0x0041e80000000a00 */
[----:B---3--:R2:W-:Y:S04]  /*0550*/  STS.64 [R19], R6 ;  /* 0x0000000613007388 */ /* 0x0085e80000000a00 */
[----:B----4-:R2:W-:Y:S04]  /*0560*/  STS.64 [R21], R14 ;  /* 0x0000000e15007388 */ /* 0x0105e80000000a00 */
[----:B-----5:R2:W-:Y:S01]  /*0570*/  STS.64 [R23], R10 ;  /* 0x0000000a17007388 */ /* 0x0205e20000000a00 */
[----:B0-----:R-:W-:Y:S01]  /*0580*/  IMAD R18, R9, 0x20, R18 ;  /* 0x0000002009127824 */ /* 0x001fe200078e0212 */
[----:B------:R-:W-:Y:S06]  /*0590*/  @!P0 BRA `(.L_x_7) ;  /* 0xfffffffc00a48947 */ /* 0x000fec000383ffff */
.L_x_6:
[----:B------:R-:W-:Y:S05]  /*05a0*/  BSYNC.RECONVERGENT B1 ;  /* 0x0000000000017941 */ /* 0x000fea0003800200 */
.L_x_5:
[----:B------:R-:W-:Y:S01]  /*05b0*/  BSSY.RECONVERGENT B1, `(.L_x_8) ;  /* 0x0000013000017945 */ /* 0x000fe20003800200 */
[----:B------:R-:W-:-:S03]  /*05c0*/  IMAD.MOV.U32 R4, RZ, RZ, R0 ;  /* 0x000000ffff047224 */ /* 0x000fc600078e0000 */
        /* <DEDUP_REMOVED lines=8> */
[----:B-1----:R-:W-:-:S04]  /*0650*/  IMAD.WIDE.U32 R2, R0, 0x8, R2 ;  /* 0x0000000800027825 */ /* 0x002fc800078e0002 */
[----:B------:R-:W-:-:S07]  /*0660*/  VIADD R5, R5, 0x100 ;  /* 0x0000010005057836 */ /* 0x000fce0000000000 */
.L_x_10:
[----:B--2---:R0:W2:Y:S01]  /*0670*/  LDG.E.64 R6, desc[UR6][R2.64] ;  /* 0x0000000602067981 */ /* 0x0040a2000c1e1b00 */
[----:B------:R-:W-:-:S05]  /*0680*/  VIADD R8, R8, 0x1 ;  /* 0x0000000108087836 */ /* 0x000fca0000000000 */
[----:B------:R-:W-:Y:S01]  /*0690*/  ISETP.NE.AND P0, PT, R8, RZ, PT ;  /* 0x000000ff0800720c */ /* 0x000fe20003f05270 */
[C---:B0-----:R-:W-:Y:S01]  /*06a0*/  IMAD.WIDE.U32 R2, R9.reuse, 0x8, R2 ;  /* 0x0000000809027825 */ /* 0x041fe200078e0002 */
[----:B--2---:R0:W-:Y:S02]  /*06b0*/  STS.64 [R5], R6 ;  /* 0x0000000605007388 */ /* 0x0041e40000000a00 */
[----:B0-----:R-:W-:-:S09]  /*06c0*/  LEA R5, R9, R5, 0x3 ;  /* 0x0000000509057211 */ /* 0x001fd200078e18ff */
[----:B------:R-:W-:Y:S05]  /*06d0*/  @P0 BRA `(.L_x_10) ;  /* 0xfffffffc00e40947 */ /* 0x000fea000383ffff */
.L_x_9:
[----:B------:R-:W-:Y:S05]  /*06e0*/  BSYNC.RECONVERGENT B1 ;  /* 0x0000000000017941 */ /* 0x000fea0003800200 */
.L_x_8:
[----:B------:R-:W-:Y:S05]  /*06f0*/  @!P2 BRA `(.L_x_1) ;  /* 0x000000000080a947 */ /* 0x000fea0003800000 */
[----:B------:R-:W0:Y:S01]  /*0700*/  S2UR UR5, SR_CgaCtaId ;  /* 0x00000000000579c3 */ /* 0x000e220000008800 */
[----:B------:R-:W-:Y:S01]  /*0710*/  UMOV UR4, 0x400 ;  /* 0x0000040000047882 */ /* 0x000fe20000000000 */
[C-C-:B------:R-:W-:Y:S02]  /*0720*/  IMAD R5, R9.reuse, 0x2, R4.reuse ;  /* 0x0000000209057824 */ /* 0x140fe400078e0204 */
[----:B------:R-:W-:Y:S02]  /*0730*/  IMAD R8, R9, 0x3, R4 ;  /* 0x0000000309087824 */ /* 0x000fe400078e0204 */
[----:B------:R-:W-:Y:S02]  /*0740*/  IMAD.IADD R16, R4, 0x1, R9 ;  /* 0x0000000104107824 */ /* 0x000fe400078e0209 */
[----:B------:R-:W1:Y:S01]  /*0750*/  LDC.64 R2, c[0x0][0x388] ;  /* 0x0000e200ff027b82 */ /* 0x000e620000000a00 */
[----:B0-----:R-:W-:-:S06]  /*0760*/  ULEA UR4, UR5, UR4, 0x18 ;  /* 0x0000000405047291 */ /* 0x001fcc000f8ec0ff */
[----:B--2---:R-:W-:-:S04]  /*0770*/  LEA R6, R4, UR4, 0x3 ;  /* 0x0000000404067c11 */ /* 0x004fc8000f8e18ff */
[----:B------:R-:W-:-:S07]  /*0780*/  IADD3 R18, PT, PT, R6, 0x100, RZ ;  /* 0x0000010006127810 */ /* 0x000fce0007ffe0ff */
.L_x_11:
[----:B-1----:R-:W-:-:S04]  /*0790*/  IMAD.WIDE.U32 R10, R4, 0x8, R2 ;  /* 0x00000008040a7825 */ /* 0x002fc800078e0002 */
[--C-:B---3--:R-:W-:Y:S02]  /*07a0*/  IMAD.WIDE.U32 R12, R16, 0x8, R2.reuse ;  /* 0x00000008100c7825 */ /* 0x108fe400078e0002 */
[----:B------:R-:W2:Y:S02]  /*07b0*/  LDG.E.64 R10, desc[UR6][R10.64] ;  /* 0x000000060a0a7981 */ /* 0x000ea4000c1e1b00 */
[--C-:B------:R-:W-:Y:S02]  /*07c0*/  IMAD.WIDE.U32 R14, R5, 0x8, R2.reuse ;  /* 0x00000008050e7825 */ /* 0x100fe400078e0002 */
[----:B------:R-:W3:Y:S02]  /*07d0*/  LDG.E.64 R12, desc[UR6][R12.64] ;  /* 0x000000060c0c7981 */ /* 0x000ee4000c1e1b00 */
[----:B------:R-:W-:Y:S02]  /*07e0*/  IMAD.WIDE.U32 R6, R8, 0x8, R2 ;  /* 0x0000000808067825 */ /* 0x000fe400078e0002 */
[----:B------:R-:W4:Y:S04]  /*07f0*/  LDG.E.64 R14, desc[UR6][R14.64] ;  /* 0x000000060e0e7981 */ /* 0x000f28000c1e1b00 */
[----:B------:R-:W5:Y:S01]  /*0800*/  LDG.E.64 R6, desc[UR6][R6.64] ;  /* 0x0000000606067981 */ /* 0x000f62000c1e1b00 */
[----:B------:R-:W-:-:S02]  /*0810*/  IMAD R17, R9, 0x8, R18 ;  /* 0x0000000809117824 */ /* 0x000fc400078e0212 */
[C-C-:B------:R-:W-:Y:S02]  /*0820*/  IMAD R19, R9.reuse, 0x10, R18.reuse ;  /* 0x0000001009137824 */ /* 0x140fe400078e0212 */
        /* <DEDUP_REMOVED lines=11> */
[----:B0-----:R-:W-:Y:S01]  /*08e0*/  LEA R18, R9, R18, 0x5 ;  /* 0x0000001209127211 */ /* 0x001fe200078e28ff */
[----:B------:R-:W-:Y:S06]  /*08f0*/  @!P0 BRA `(.L_x_11) ;  /* 0xfffffffc00a48947 */ /* 0x000fec000383ffff */
.L_x_1:
[----:B------:R-:W-:Y:S05]  /*0900*/  BSYNC.RECONVERGENT B0 ;  /* 0x0000000000007941 */ /* 0x000fea0003800200 */
.L_x_0:
[----:B------:R-:W-:Y:S01]  /*0910*/  ISETP.GT.U32.AND P0, PT, R0, 0x3f, PT ;  /* 0x0000003f0000780c */ /* 0x000fe20003f04070 */
[----:B------:R-:W-:-:S12]  /*0920*/  BSSY.RECONVERGENT B0, `(.L_x_12) ;  /* 0x0000055000007945 */ /* 0x000fd80003800200 */
[----:B------:R-:W-:Y:S05]  /*0930*/  @P0 BRA `(.L_x_13) ;  /* 0x00000004004c0947 */ /* 0x000fea0003800000 */
[----:B------:R-:W0:Y:S01]  /*0940*/  LDC R5, c[0x0][0x360] ;  /* 0x0000d800ff057b82 */ /* 0x000e220000000800 */
[----:B------:R-:W-:Y:S01]  /*0950*/  BSSY.RECONVERGENT B1, `(.L_x_14) ;  /* 0x0000030000017945 */ /* 0x000fe20003800200 */
[----:B0-----:R-:W0:Y:S01]  /*0960*/  I2F.U32.RP R8, R5 ;  /* 0x0000000500087306 */ /* 0x001e220000209000 */
[----:B------:R-:W-:Y:S02]  /*0970*/  IADD3 R4, PT, PT, R0, R5, RZ ;  /* 0x0000000500047210 */ /* 0x000fe40007ffe0ff */
[----:B------:R-:W-:Y:S02]  /*0980*/  ISETP.NE.U32.AND P2, PT, R5, RZ, PT ;  /* 0x000000ff0500720c */ /* 0x000fe40003f45070 */
[C---:B------:R-:W-:Y:S02]  /*0990*/  ISETP.GE.U32.AND P0, PT, R4.reuse, 0x40, PT ;  /* 0x000000400400780c */ /* 0x040fe40003f06070 */
[----:B--23--:R-:W-:Y:S01]  /*09a0*/  VIMNMX.U32 R7, PT, PT, R4, 0x40, !PT ;  /* 0x0000004004077848 */ /* 0x00cfe20007fe0000 */
        /* <DEDUP_REMOVED lines=15> */
[----:B------:R-:W-:Y:S01]  /*0aa0*/  ISETP.GE.U32.AND P1, PT, R4, R5, PT ;  /* 0x000000050400720c */ /* 0x000fe20003f26070 */
[----:B------:R-:W-:-:S12]  /*0ab0*/  IMAD.MOV.U32 R4, RZ, RZ, R0 ;  /* 0x000000ffff047224 */ /* 0x000fd800078e0000 */
[----:B------:R-:W-:Y:S01]  /*0ac0*/  @P1 VIADD R3, R3, 0x1 ;  /* 0x0000000103031836 */ /* 0x000fe20000000000 */
[----:B------:R-:W-:-:S04]  /*0ad0*/  @!P2 LOP3.LUT R3, RZ, R5, RZ, 0x33, !PT ;  /* 0x00000005ff03a212 */ /* 0x000fc800078e33ff */
[----:B------:R-:W-:-:S04]  /*0ae0*/  IADD3 R6, PT, PT, R6, R3, RZ ;  /* 0x0000000306067210 */ /* 0x000fc80007ffe0ff */
[C---:B------:R-:W-:Y:S02]  /*0af0*/  LOP3.LUT R2, R6.reuse, 0x3, RZ, 0xc0, !PT ;  /* 0x0000000306027812 */ /* 0x040fe400078ec0ff */
[----:B------:R-:W-:Y:S02]  /*0b00*/  ISETP.GE.U32.AND P1, PT, R6, 0x3, PT ;  /* 0x000000030600780c */ /* 0x000fe40003f26070 */
[----:B------:R-:W-:-:S13]  /*0b10*/  ISETP.NE.AND P0, PT, R2, 0x3, PT ;  /* 0x000000030200780c */ /* 0x000fda0003f05270 */
[----:B------:R-:W-:Y:S05]  /*0b20*/  @!P0 BRA `(.L_x_15) ;  /* 0x0000000000488947 */ /* 0x000fea0003800000 */
[----:B------:R-:W0:Y:S01]  /*0b30*/  S2UR UR5, SR_CgaCtaId ;  /* 0x00000000000579c3 */ /* 0x000e220000008800 */
[----:B------:R-:W-:Y:S01]  /*0b40*/  UMOV UR4, 0x400 ;  /* 0x0000040000047882 */ /* 0x000fe20000000000 */
[----:B------:R-:W-:-:S05]  /*0b50*/  VIADD R4, R6, 0x1 ;  /* 0x0000000106047836 */ /* 0x000fca0000000000 */
[----:B------:R-:W-:Y:S01]  /*0b60*/  LOP3.LUT R6, R4, 0x3, RZ, 0xc0, !PT ;  /* 0x0000000304067812 */ /* 0x000fe200078ec0ff */
[----:B------:R-:W1:Y:S03]  /*0b70*/  LDC.64 R2, c[0x0][0x390] ;  /* 0x0000e400ff027b82 */ /* 0x000e660000000a00 */
[C---:B------:R-:W-:Y:S01]  /*0b80*/  IADD3 R9, PT, PT, -R6.reuse, RZ, RZ ;  /* 0x000000ff06097210 */ /* 0x040fe20007ffe1ff */
[----:B------:R-:W-:Y:S01]  /*0b90*/  IMAD R4, R6, R5, R0 ;  /* 0x0000000506047224 */ /* 0x000fe200078e0200 */
[----:B0-----:R-:W-:-:S06]  /*0ba0*/  ULEA UR4, UR5, UR4, 0x18 ;  /* 0x0000000405047291 */ /* 0x001fcc000f8ec0ff */
[C---:B------:R-:W-:Y:S01]  /*0bb0*/  LEA R8, R0.reuse, UR4, 0x3 ;  /* 0x0000000400087c11 */ /* 0x040fe2000f8e18ff */
[----:B-1----:R-:W-:-:S04]  /*0bc0*/  IMAD.WIDE.U32 R2, R0, 0x8, R2 ;  /* 0x0000000800027825 */ /* 0x002fc800078e0002 */
[----:B------:R-:W-:-:S07]  /*0bd0*/  VIADD R8, R8, 0x200 ;  /* 0x0000020008087836 */ /* 0x000fce0000000000 */
.L_x_16:
[----:B------:R0:W2:Y:S01]  /*0be0*/  LDG.E.64 R6, desc[UR6][R2.64] ;  /* 0x0000000602067981 */ /* 0x0000a2000c1e1b00 */
[----:B------:R-:W-:-:S05]  /*0bf0*/  VIADD R9, R9, 0x1 ;  /* 0x0000000109097836 */ /* 0x000fca0000000000 */
[----:B------:R-:W-:Y:S01]  /*0c00*/  ISETP.NE.AND P0, PT, R9, RZ, PT ;  /* 0x000000ff0900720c */ /* 0x000fe20003f05270 */
[C---:B0-----:R-:W-:Y:S01]  /*0c10*/  IMAD.WIDE.U32 R2, R5.reuse, 0x8, R2 ;  /* 0x0000000805027825 */ /* 0x041fe200078e0002 */
[----:B--2---:R0:W-:Y:S02]  /*0c20*/  STS.64 [R8], R6 ;  /* 0x0000000608007388 */ /* 0x0041e40000000a00 */
[----:B0-----:R-:W-:-:S09]  /*0c30*/  LEA R8, R5, R8, 0x3 ;  /* 0x0000000805087211 */ /* 0x001fd200078e18ff */
[----:B------:R-:W-:Y:S05]  /*0c40*/  @P0 BRA `(.L_x_16) ;  /* 0xfffffffc00e40947 */ /* 0x000fea000383ffff */
.L_x_15:
[----:B------:R-:W-:Y:S05]  /*0c50*/  BSYNC.RECONVERGENT B1 ;  /* 0x0000000000017941 */ /* 0x000fea0003800200 */
.L_x_14:
[----:B------:R-:W-:Y:S05]  /*0c60*/  @!P1 BRA `(.L_x_13) ;  /* 0x0000000000809947 */ /* 0x000fea0003800000 */
[----:B------:R-:W0:Y:S01]  /*0c70*/  S2UR UR5, SR_CgaCtaId ;  /* 0x00000000000579c3 */ /* 0x000e220000008800 */
[----:B------:R-:W-:Y:S01]  /*0c80*/  UMOV UR4, 0x400 ;  /* 0x0000040000047882 */ /* 0x000fe20000000000 */
[C-C-:B------:R-:W-:Y:S01]  /*0c90*/  IMAD R14, R5.reuse, 0x2, R4.reuse ;  /* 0x00000002050e7824 */ /* 0x140fe200078e0204 */
[----:B------:R-:W-:Y:S01]  /*0ca0*/  IADD3 R16, PT, PT, R4, R5, RZ ;  /* 0x0000000504107210 */ /* 0x000fe20007ffe0ff */
[----:B------:R-:W-:-:S04]  /*0cb0*/  IMAD R15, R5, 0x3, R4 ;  /* 0x00000003050f7824 */ /* 0x000fc800078e0204 */
[----:B------:R-:W1:Y:S01]  /*0cc0*/  LDC.64 R2, c[0x0][0x390] ;  /* 0x0000e400ff027b82 */ /* 0x000e620000000a00 */
[----:B0-----:R-:W-:-:S06]  /*0cd0*/  ULEA UR4, UR5, UR4, 0x18 ;  /* 0x0000000405047291 */ /* 0x001fcc000f8ec0ff */
[----:B------:R-:W-:-:S05]  /*0ce0*/  LEA R6, R4, UR4, 0x3 ;  /* 0x0000000404067c11 */ /* 0x000fca000f8e18ff */
[----:B------:R-:W-:-:S07]  /*0cf0*/  VIADD R18, R6, 0x200 ;  /* 0x0000020006127836 */ /* 0x000fce0000000000 */
.L_x_17:
[----:B-1----:R-:W-:-:S04]  /*0d00*/  IMAD.WIDE.U32 R8, R4, 0x8, R2 ;  /* 0x0000000804087825 */ /* 0x002fc800078e0002 */
[--C-:B------:R-:W-:Y:S02]  /*0d10*/  IMAD.WIDE.U32 R10, R16, 0x8, R2.reuse ;  /* 0x00000008100a7825 */ /* 0x100fe400078e0002 */
[----:B------:R-:W2:Y:S02]  /*0d20*/  LDG.E.64 R8, desc[UR6][R8.64] ;  /* 0x0000000608087981 */ /* 0x000ea4000c1e1b00 */
[--C-:B------:R-:W-:Y:S02]  /*0d30*/  IMAD.WIDE.U32 R12, R14, 0x8, R2.reuse ;  /* 0x000000080e0c7825 */ /* 0x100fe400078e0002 */
[----:B------:R-:W3:Y:S02]  /*0d40*/  LDG.E.64 R10, desc[UR6][R10.64] ;  /* 0x000000060a0a7981 */ /* 0x000ee4000c1e1b00 */
[----:B------:R-:W-:Y:S02]  /*0d50*/  IMAD.WIDE.U32 R6, R15, 0x8, R2 ;  /* 0x000000080f067825 */ /* 0x000fe400078e0002 */
[----:B------:R-:W4:Y:S04]  /*0d60*/  LDG.E.64 R12, desc[UR6][R12.64] ;  /* 0x000000060c0c7981 */ /* 0x000f28000c1e1b00 */
[----:B------:R-:W5:Y:S01]  /*0d70*/  LDG.E.64 R6, desc[UR6][R6.64] ;  /* 0x0000000606067981 */ /* 0x000f62000c1e1b00 */
[C---:B------:R-:W-:Y:S01]  /*0d80*/  LEA R17, R5.reuse, R18, 0x3 ;  /* 0x0000001205117211 */ /* 0x040fe200078e18ff */
[----:B------:R-:W-:-:S02]  /*0d90*/  IMAD R19, R5, 0x10, R18 ;  /* 0x0000001005137824 */ /* 0x000fc400078e0212 */
[C---:B------:R-:W-:Y:S01]  /*0da0*/  IMAD R21, R5.reuse, 0x18, R18 ;  /* 0x0000001805157824 */ /* 0x040fe200078e0212 */
[----:B------:R-:W-:-:S04]  /*0db0*/  IADD3 R4, PT, PT, R5, R4, R5 ;  /* 0x0000000405047210 */ /* 0x000fc80007ffe005 */
[----:B------:R-:W-:-:S04]  /*0dc0*/  IADD3 R4, PT, PT, R5, R4, R5 ;  /* 0x0000000405047210 */ /* 0x000fc80007ffe005 */
[----:B------:R-:W-:Y:S01]  /*0dd0*/  ISETP.GE.U32.AND P0, PT, R4, 0x40, PT ;  /* 0x000000400400780c */ /* 0x000fe20003f06070 */
[C---:B------:R-:W-:Y:S01]  /*0de0*/  IMAD R15, R5.reuse, 0x4, R15 ;  /* 0x00000004050f7824 */ /* 0x040fe200078e020f */
[C---:B------:R-:W-:Y:S02]  /*0df0*/  LEA R14, R5.reuse, R14, 0x2 ;  /* 0x0000000e050e7211 */ /* 0x040fe400078e10ff */
[C---:B------:R-:W-:Y:S01]  /*0e00*/  LEA R16, R5.reuse, R16, 0x2 ;  /* 0x0000001005107211 */ /* 0x040fe200078e10ff */
[----:B--2---:R0:W-:Y:S04]  /*0e10*/  STS.64 [R18], R8 ;  /* 0x0000000812007388 */ /* 0x0041e80000000a00 */
[----:B---3--:R1:W-:Y:S04]  /*0e20*/  STS.64 [R17], R10 ;  /* 0x0000000a11007388 */ /* 0x0083e80000000a00 */
[----:B----4-:R1:W-:Y:S04]  /*0e30*/  STS.64 [R19], R12 ;  /* 0x0000000c13007388 */ /* 0x0103e80000000a00 */
[----:B-----5:R1:W-:Y:S01]  /*0e40*/  STS.64 [R21], R6 ;  /* 0x0000000615007388 */ /* 0x0203e20000000a00 */
[----:B0-----:R-:W-:Y:S01]  /*0e50*/  IMAD R18, R5, 0x20, R18 ;  /* 0x0000002005127824 */ /* 0x001fe200078e0212 */
[----:B------:R-:W-:Y:S06]  /*0e60*/  @!P0 BRA `(.L_x_17) ;  /* 0xfffffffc00a48947 */ /* 0x000fec000383ffff */
.L_x_13:
[----:B------:R-:W-:Y:S05]  /*0e70*/  BSYNC.RECONVERGENT B0 ;  /* 0x0000000000007941 */ /* 0x000fea0003800200 */
.L_x_12:
[----:B------:R-:W0:Y:S08]  /*0e80*/  S2UR UR5, SR_CgaCtaId ;  /* 0x00000000000579c3 */ /* 0x000e300000008800 */
[----:B------:R-:W-:Y:S01]  /*0e90*/  BAR.SYNC.DEFER_BLOCKING 0x0 ;  /* 0x0000000000007b1d */ /* 0x000fe20000010000 */
[C---:B------:R-:W-:Y:S01]  /*0ea0*/  SHF.L.U32 R2, R0.reuse, 0x3, RZ ;  /* 0x0000000300027819 */ /* 0x040fe200000006ff */
[C---:B------:R-:W-:Y:S01]  /*0eb0*/  IMAD.SHL.U32 R8, R0.reuse, 0x10, RZ ;  /* 0x0000001000087824 */ /* 0x040fe200078e00ff */
[----:B------:R-:W-:-:S02]  /*0ec0*/  ISETP.GT.U32.AND P0, PT, R0, 0x3f, PT ;  /* 0x0000003f0000780c */ /* 0x000fc40003f04070 */
[----:B------:R-:W-:Y:S01]  /*0ed0*/  LOP3.LUT R3, R2, 0xf8, RZ, 0xc0, !PT ;  /* 0x000000f802037812 */ /* 0x000fe200078ec0ff */
[----:B------:R-:W-:Y:S01]  /*0ee0*/  UMOV UR4, 0x400 ;  /* 0x0000040000047882 */ /* 0x000fe20000000000 */
[----:B------:R-:W-:Y:S01]  /*0ef0*/  LOP3.LUT R9, R8, 0x1f0, RZ, 0xc0, !PT ;  /* 0x000001f008097812 */ /* 0x000fe200078ec0ff */
[----:B0-----:R-:W-:-:S09]  /*0f00*/  ULEA UR4, UR5, UR4, 0x18 ;  /* 0x0000000405047291 */ /* 0x001fd2000f8ec0ff */
[----:B------:R-:W-:Y:S04]  /*0f10*/  LDS.64 R4, [R3+UR4] ;  /* 0x0000000403047984 */ /* 0x000fe80008000a00 */
[----:B-123--:R-:W0:Y:S02]  /*0f20*/  LDS.64 R6, [R3+UR4+0x100] ;  /* 0x0001000403067984 */ /* 0x00ee240008000a00 */
[----:B0-----:R-:W0:Y:S02]  /*0f30*/  DMMA.8x8x4 R4, R4, R6, RZ ;  /* 0x000000060404723f */ /* 0x001e2400000000ff */
[----:B0-----:R0:W-:Y:S01]  /*0f40*/  STS.128 [R9+UR4+0x200], R4 ;  /* 0x0002000409007988 */ /* 0x0011e20008000c04 */
[----:B------:R-:W-:Y:S06]  /*0f50*/  BAR.SYNC.DEFER_BLOCKING 0x0 ;  /* 0x0000000000007b1d */ /* 0x000fec0000010000 */
[----:B------:R-:W-:Y:S05]  /*0f60*/  @P0 EXIT ;  /* 0x000000000000094d */ /* 0x000fea0003800000 */
[----:B------:R-:W0:Y:S01]  /*0f70*/  LDC R3, c[0x0][0x360] ;  /* 0x0000d800ff037b82 */ /* 0x000e220000000800 */
[----:B------:R-:W-:Y:S01]  /*0f80*/  BSSY.RECONVERGENT B0, `(.L_x_18) ;  /* 0x000002c000007945 */ /* 0x000fe20003800200 */
[----:B0-----:R-:W0:Y:S01]  /*0f90*/  I2F.U32.RP R9, R3 ;  /* 0x0000000300097306 */ /* 0x001e220000209000 */
[----:B------:R-:W-:Y:S02]  /*0fa0*/  IADD3 R6, PT, PT, R0, R3, RZ ;  /* 0x0000000300067210 */ /* 0x000fe40007ffe0ff */
[----:B------:R-:W-:Y:S02]  /*0fb0*/  ISETP.NE.U32.AND P2, PT, R3, RZ, PT ;  /* 0x000000ff0300720c */ /* 0x000fe40003f45070 */
[C---:B------:R-:W-:Y:S02]  /*0fc0*/  ISETP.GE.U32.AND P0, PT, R6.reuse, 0x40, PT ;  /* 0x000000400600780c */ /* 0x040fe40003f06070 */
[----:B------:R-:W-:Y:S01]  /*0fd0*/  VIMNMX.U32 R7, PT, PT, R6, 0x40, !PT ;  /* 0x0000004006077848 */ /* 0x000fe20007fe0000 */
[----:B0-----:R-:W0:Y:S02]  /*0fe0*/  MUFU.RCP R9, R9 ;  /* 0x0000000900097308 */ /* 0x001e240000001000 */
[----:B0-----:R-:W-:-:S06]  /*0ff0*/  IADD3 R4, PT, PT, R9, 0xffffffe, RZ ;  /* 0x0ffffffe09047810 */ /* 0x001fcc0007ffe0ff */
[----:B------:R0:W1:Y:S02]  /*1000*/  F2I.FTZ.U32.TRUNC.NTZ R5, R4 ;  /* 0x0000000400057305 */ /* 0x000064000021f000 */
[----:B0-----:R-:W-:Y:S02]  /*1010*/  IMAD.MOV.U32 R4, RZ, RZ, RZ ;  /* 0x000000ffff047224 */ /* 0x001fe400078e00ff */
[----:B-1----:R-:W-:-:S04]  /*1020*/  IMAD.MOV R8, RZ, RZ, -R5 ;  /* 0x000000ffff087224 */ /* 0x002fc800078e0a05 */
[----:B------:R-:W-:Y:S01]  /*1030*/  IMAD R11, R8, R3, RZ ;  /* 0x00000003080b7224 */ /* 0x000fe200078e02ff */
[----:B------:R-:W-:-:S03]  /*1040*/  SEL R8, RZ, 0x1, P0 ;  /* 0x00000001ff087807 */ /* 0x000fc60000000000 */
[----:B------:R-:W-:Y:S01]  /*1050*/  IMAD.HI.U32 R5, R5, R11, R4 ;  /* 0x0000000b05057227 */ /* 0x000fe200078e0004 */
[----:B------:R-:W-:-:S05]  /*1060*/  IADD3 R6, PT, PT, R7, -R6, -R8 ;  /* 0x8000000607067210 */ /* 0x000fca0007ffe808 */
[----:B------:R-:W-:-:S05]  /*1070*/  IMAD.HI.U32 R5, R5, R6, RZ ;  /* 0x0000000605057227 */ /* 0x000fca00078e00ff */
[----:B------:R-:W-:-:S05]  /*1080*/  IADD3 R4, PT, PT, -R5, RZ, RZ ;  /* 0x000000ff05047210 */ /* 0x000fca0007ffe1ff */
[----:B------:R-:W-:-:S05]  /*1090*/  IMAD R6, R3, R4, R6 ;  /* 0x0000000403067224 */ /* 0x000fca00078e0206 */
[----:B------:R-:W-:-:S13]  /*10a0*/  ISETP.GE.U32.AND P0, PT, R6, R3, PT ;  /* 0x000000030600720c */ /* 0x000fda0003f06070 */
[----:B------:R-:W-:Y:S01]  /*10b0*/  @P0 IMAD.IADD R6, R6, 0x1, -R3 ;  /* 0x0000000106060824 */ /* 0x000fe200078e0a03 */
[----:B------:R-:W-:-:S04]  /*10c0*/  @P0 IADD3 R5, PT, PT, R5, 0x1, RZ ;  /* 0x0000000105050810 */ /* 0x000fc80007ffe0ff */
[----:B------:R-:W-:-:S13]  /*10d0*/  ISETP.GE.U32.AND P1, PT, R6, R3, PT ;  /* 0x000000030600720c */ /* 0x000fda0003f26070 */
[----:B------:R-:W-:Y:S01]  /*10e0*/  @P1 VIADD R5, R5, 0x1 ;  /* 0x0000000105051836 */ /* 0x000fe20000000000 */
[----:B------:R-:W-:-:S04]  /*10f0*/  @!P2 LOP3.LUT R5, RZ, R3, RZ, 0x33, !PT ;  /* 0x00000003ff05a212 */ /* 0x000fc800078e33ff */
[----:B------:R-:W-:-:S04]  /*1100*/  IADD3 R6, PT, PT, R8, R5, RZ ;  /* 0x0000000508067210 */ /* 0x000fc80007ffe0ff */
[C---:B------:R-:W-:Y:S02]  /*1110*/  LOP3.LUT R4, R6.reuse, 0x3, RZ, 0xc0, !PT ;  /* 0x0000000306047812 */ /* 0x040fe400078ec0ff */
[----:B------:R-:W-:Y:S02]  /*1120*/  ISETP.GE.U32.AND P1, PT, R6, 0x3, PT ;  /* 0x000000030600780c */ /* 0x000fe40003f26070 */
[----:B------:R-:W-:-:S13]  /*1130*/  ISETP.NE.AND P0, PT, R4, 0x3, PT ;  /* 0x000000030400780c */ /* 0x000fda0003f05270 */
[----:B------:R-:W-:Y:S05]  /*1140*/  @!P0 BRA `(.L_x_19) ;  /* 0x00000000003c8947 */ /* 0x000fea0003800000 */
[----:B------:R-:W0:Y:S01]  /*1150*/  LDC.64 R4, c[0x0][0x390] ;  /* 0x0000e400ff047b82 */ /* 0x000e220000000a00 */
[----:B------:R-:W-:Y:S01]  /*1160*/  VIADD R6, R6, 0x1 ;  /* 0x0000000106067836 */ /* 0x000fe20000000000 */
[----:B------:R-:W-:-:S04]  /*1170*/  MOV R7, UR4 ;  /* 0x0000000400077c02 */ /* 0x000fc80008000f00 */
[----:B------:R-:W-:Y:S02]  /*1180*/  LOP3.LUT R6, R6, 0x3, RZ, 0xc0, !PT ;  /* 0x0000000306067812 */ /* 0x000fe400078ec0ff */
[----:B------:R-:W-:-:S03]  /*1190*/  IADD3 R2, PT, PT, R2, 0x200, R7 ;  /* 0x0000020002027810 */ /* 0x000fc60007ffe007 */
[----:B------:R-:W-:Y:S02]  /*11a0*/  IMAD.MOV R8, RZ, RZ, -R6 ;  /* 0x000000ffff087224 */ /* 0x000fe400078e0a06 */
[----:B0-----:R-:W-:-:S04]  /*11b0*/  IMAD.WIDE.U32 R4, R0, 0x8, R4 ;  /* 0x0000000800047825 */ /* 0x001fc800078e0004 */
[----:B------:R-:W-:-:S07]  /*11c0*/  IMAD R0, R6, R3, R0 ;  /* 0x0000000306007224 */ /* 0x000fce00078e0200 */
.L_x_20:
[----:B------:R0:W1:Y:S01]  /*11d0*/  LDS.64 R6, [R2] ;  /* 0x0000000002067984 */ /* 0x0000620000000a00 */
[----:B------:R-:W-:-:S04]  /*11e0*/  IADD3 R8, PT, PT, R8, 0x1, RZ ;  /* 0x0000000108087810 */ /* 0x000fc80007ffe0ff */
[----:B------:R-:W-:Y:S01]  /*11f0*/  ISETP.NE.AND P0, PT, R8, RZ, PT ;  /* 0x000000ff0800720c */ /* 0x000fe20003f05270 */
[C---:B0-----:R-:W-:Y:S01]  /*1200*/  IMAD R2, R3.reuse, 0x8, R2 ;  /* 0x0000000803027824 */ /* 0x041fe200078e0202 */
[----:B-1----:R0:W-:Y:S02]  /*1210*/  STG.E.64 desc[UR6][R4.64], R6 ;  /* 0x0000000604007986 */ /* 0x0021e4000c101b06 */
[----:B0-----:R-:W-:-:S09]  /*1220*/  IMAD.WIDE.U32 R4, R3, 0x8, R4 ;  /* 0x0000000803047825 */ /* 0x001fd200078e0004 */
[----:B------:R-:W-:Y:S05]  /*1230*/  @P0 BRA `(.L_x_20) ;  /* 0xfffffffc00e40947 */ /* 0x000fea000383ffff */
.L_x_19:
[----:B------:R-:W-:Y:S05]  /*1240*/  BSYNC.RECONVERGENT B0 ;  /* 0x0000000000007941 */ /* 0x000fea0003800200 */
.L_x_18:
[----:B------:R-:W-:Y:S05]  /*1250*/  @!P1 EXIT ;  /* 0x000000000000994d */ /* 0x000fea0003800000 */
[----:B------:R-:W0:Y:S01]  /*1260*/  LDC.64 R4, c[0x0][0x390] ;  /* 0x0000e400ff047b82 */ /* 0x000e220000000a00 */
[C---:B------:R-:W-:Y:S01]  /*1270*/  LEA R24, R0.reuse, UR4, 0x3 ;  /* 0x0000000400187c11 */ /* 0x040fe2000f8e18ff */
[C---:B------:R-:W-:Y:S01]  /*1280*/  IMAD R22, R3.reuse, 0x3, R0 ;  /* 0x0000000303167824 */ /* 0x040fe200078e0200 */
[----:B------:R-:W-:Y:S01]  /*1290*/  LEA R2, R3, R0, 0x1 ;  /* 0x0000000003027211 */ /* 0x000fe200078e08ff */
[----:B------:R-:W-:Y:S01]  /*12a0*/  IMAD.IADD R23, R0, 0x1, R3 ;  /* 0x0000000100177824 */ /* 0x000fe200078e0203 */
[----:B------:R-:W-:-:S07]  /*12b0*/  IADD3 R24, PT, PT, R24, 0x200, RZ ;  /* 0x0000020018187810 */ /* 0x000fce0007ffe0ff */
.L_x_21:
[C-C-:B-1----:R-:W-:Y:S01]  /*12c0*/  IMAD R8, R3.reuse, 0x8, R24.reuse ;  /* 0x0000000803087824 */ /* 0x142fe200078e0218 */
[C---:B------:R-:W-:Y:S01]  /*12d0*/  LEA R10, R3.reuse, R24, 0x4 ;  /* 0x00000018030a7211 */ /* 0x040fe200078e20ff */
[C---:B------:R-:W-:Y:S01]  /*12e0*/  IMAD R12, R3.reuse, 0x18, R24 ;  /* 0x00000018030c7824 */ /* 0x040fe200078e0218 */
[----:B------:R1:W2:Y:S01]  /*12f0*/  LDS.64 R6, [R24] ;  /* 0x0000000018067984 */ /* 0x0002a20000000a00 */
[----:B0-----:R-:W-:Y:S01]  /*1300*/  IMAD.WIDE.U32 R14, R0, 0x8, R4 ;  /* 0x00000008000e7825 */ /* 0x001fe200078e0004 */
[----:B------:R-:W-:Y:S02]  /*1310*/  IADD3 R0, PT, PT, R3, R0, R3 ;  /* 0x0000000003007210 */ /* 0x000fe40007ffe003 */
[----:B------:R-:W0:Y:S01]  /*1320*/  LDS.64 R8, [R8] ;  /* 0x0000000008087984 */ /* 0x000e220000000a00 */
[----:B------:R-:W-:Y:S01]  /*1330*/  IMAD.WIDE.U32 R16, R23, 0x8, R4 ;  /* 0x0000000817107825 */ /* 0x000fe200078e0004 */
[----:B------:R-:W-:Y:S02]  /*1340*/  IADD3 R0, PT, PT, R3, R0, R3 ;  /* 0x0000000003007210 */ /* 0x000fe40007ffe003 */
[----:B------:R-:W3:Y:S01]  /*1350*/  LDS.64 R10, [R10] ;  /* 0x000000000a0a7984 */ /* 0x000ee20000000a00 */
[----:B------:R-:W-:Y:S01]  /*1360*/  IMAD.WIDE.U32 R18, R2, 0x8, R4 ;  /* 0x0000000802127825 */ /* 0x000fe200078e0004 */
[----:B------:R-:W-:-:S02]  /*1370*/  ISETP.GE.U32.AND P0, PT, R0, 0x40, PT ;  /* 0x000000400000780c */ /* 0x000fc40003f06070 */
[----:B------:R-:W4:Y:S01]  /*1380*/  LDS.64 R12, [R12] ;  /* 0x000000000c0c7984 */ /* 0x000f220000000a00 */
[----:B------:R-:W-:Y:S01]  /*1390*/  IMAD.WIDE.U32 R20, R22, 0x8, R4 ;  /* 0x0000000816147825 */ /* 0x000fe200078e0004 */
[C---:B------:R-:W-:Y:S02]  /*13a0*/  LEA R22, R3.reuse, R22, 0x2 ;  /* 0x0000001603167211 */ /* 0x040fe400078e10ff */
[C---:B-1----:R-:W-:Y:S01]  /*13b0*/  LEA R24, R3.reuse, R24, 0x5 ;  /* 0x0000001803187211 */ /* 0x042fe200078e28ff */
[C---:B------:R-:W-:Y:S02]  /*13c0*/  IMAD R2, R3.reuse, 0x4, R2 ;  /* 0x0000000403027824 */ /* 0x040fe400078e0202 */
[----:B------:R-:W-:Y:S01]  /*13d0*/  IMAD R23, R3, 0x4, R23 ;  /* 0x0000000403177824 */ /* 0x000fe200078e0217 */
[----:B--2---:R1:W-:Y:S04]  /*13e0*/  STG.E.64 desc[UR6][R14.64], R6 ;  /* 0x000000060e007986 */ /* 0x0043e8000c101b06 */
[----:B0-----:R1:W-:Y:S04]  /*13f0*/  STG.E.64 desc[UR6][R16.64], R8 ;  /* 0x0000000810007986 */ /* 0x0013e8000c101b06 */
[----:B---3--:R1:W-:Y:S04]  /*1400*/  STG.E.64 desc[UR6][R18.64], R10 ;  /* 0x0000000a12007986 */ /* 0x0083e8000c101b06 */
[----:B----4-:R1:W-:Y:S01]  /*1410*/  STG.E.64 desc[UR6][R20.64], R12 ;  /* 0x0000000c14007986 */ /* 0x0103e2000c101b06 */
[----:B------:R-:W-:Y:S05]  /*1420*/  @!P0 BRA `(.L_x_21) ;  /* 0xfffffffc00a48947 */ /* 0x000fea000383ffff */
[----:B------:R-:W-:Y:S05]  /*1430*/  EXIT ;  /* 0x000000000000794d */ /* 0x000fea0003800000 */
.L_x_22:
[----:B------:R-:W-:-:S00]  /*1440*/  BRA `(.L_x_22) ;  /* 0xfffffffc00fc7947 */ /* 0x000fc0000383ffff */
[----:B------:R-:W-:-:S00]  /*1450*/  NOP ;  /* 0x0000000000007918 */ /* 0x000fc00000000000 */
        /* <DEDUP_REMOVED lines=10> */
.L_x_23:


//--------------------- .nv.shared._Z6matmulPdS_S_ --------------------------
	.section	.nv.shared._Z6matmulPdS_S_,"aw",@nobits
	.sectionflags	@""
	.align	16
	.zero		1024


//--------------------- .nv.shared.reserved.0     --------------------------
	.section	.nv.shared.reserved.0,"aw",@nobits
	.weak		__nv_reservedSMEM_offset_0_alias
	.size		__nv_reservedSMEM_offset_0_alias, 0, 64
	.other		__nv_reservedSMEM_offset_0_alias,@"STO_CUDA_RESERVED_SHARED STV_DEFAULT"
__nv_reservedSMEM_offset_0_alias:
	.zero		0
	.zero		64


//--------------------- .nv.constant0._Z6matmulPdS_S_ --------------------------
	.section	.nv.constant0._Z6matmulPdS_S_,"a",@progbits
	.sectionflags	@""
	.align	4
.nv.constant0._Z6matmulPdS_S_:
	.zero		920


//--------------------- SYMBOLS --------------------------

	.type		.nv.reservedSmem.offset0,@object
	.size		.nv.reservedSmem.offset0,0x4
	.type		.nv.reservedSmem.cap,@object
	.size		.nv.reservedSmem.cap,0x4
